	.headerflags	@"EF_CUDA_TEXMODE_UNIFIED EF_CUDA_64BIT_ADDRESS EF_CUDA_ACCELERATORS EF_CUDA_SM90 EF_CUDA_VIRTUAL_SM(EF_CUDA_SM90)"
	.elftype	@"ET_EXEC"


//--------------------- .nv.info                  --------------------------
	.section	.nv.info,"",@"SHT_CUDA_INFO"
	.align	4


	//----- nvinfo : EIATTR_REGCOUNT
	.align		4
        /*0000*/ 	.byte	0x04, 0x2f
        /*0002*/ 	.short	(.L_1 - .L_0)
	.align		4
.L_0:
        /*0004*/ 	.word	index@(triton_poi_fused_convolution_relu_threshold_backward_9)
        /*0008*/ 	.word	0x0000000e


	//----- nvinfo : EIATTR_MIN_STACK_SIZE
	.align		4
.L_1:
        /*000c*/ 	.byte	0x04, 0x12
        /*000e*/ 	.short	(.L_3 - .L_2)
	.align		4
.L_2:
        /*0010*/ 	.word	index@(triton_poi_fused_convolution_relu_threshold_backward_9)
        /*0014*/ 	.word	0x00000000


	//----- nvinfo : EIATTR_FRAME_SIZE
	.align		4
.L_3:
        /*0018*/ 	.byte	0x04, 0x11
        /*001a*/ 	.short	(.L_5 - .L_4)
	.align		4
.L_4:
        /*001c*/ 	.word	index@(triton_poi_fused_convolution_relu_threshold_backward_9)
        /*0020*/ 	.word	0x00000000


	//----- nvinfo : EIATTR_MIN_STACK_SIZE
	.align		4
.L_5:
        /*0024*/ 	.byte	0x04, 0x12
        /*0026*/ 	.short	(.L_7 - .L_6)
	.align		4
.L_6:
        /*0028*/ 	.word	index@(triton_poi_fused_convolution_relu_threshold_backward_9)
        /*002c*/ 	.word	0x00000000
.L_7:


//--------------------- .nv.info.triton_poi_fused_convolution_relu_threshold_backward_9 --------------------------
	.section	.nv.info.triton_poi_fused_convolution_relu_threshold_backward_9,"",@"SHT_CUDA_INFO"
	.sectionflags	@""
	.align	4


	//----- nvinfo : EIATTR_CUDA_API_VERSION
	.align		4
        /*0000*/ 	.byte	0x04, 0x37
        /*0002*/ 	.short	(.L_9 - .L_8)
.L_8:
        /*0004*/ 	.word	0x0000007c


	//----- nvinfo : EIATTR_KPARAM_INFO
	.align		4
.L_9:
        /*0008*/ 	.byte	0x04, 0x17
        /*000a*/ 	.short	(.L_11 - .L_10)
.L_10:
        /*000c*/ 	.word	0x00000000
        /*0010*/ 	.short	0x0003
        /*0012*/ 	.short	0x0018
        /*0014*/ 	.byte	0x00, 0xf0, 0x11, 0x00


	//----- nvinfo : EIATTR_KPARAM_INFO
	.align		4
.L_11:
        /*0018*/ 	.byte	0x04, 0x17
        /*001a*/ 	.short	(.L_13 - .L_12)
.L_12:
        /*001c*/ 	.word	0x00000000
        /*0020*/ 	.short	0x0002
        /*0022*/ 	.short	0x0010
        /*0024*/ 	.byte	0x00, 0xf4, 0x21, 0x00


	//----- nvinfo : EIATTR_KPARAM_INFO
	.align		4
.L_13:
        /*0028*/ 	.byte	0x04, 0x17
        /*002a*/ 	.short	(.L_15 - .L_14)
.L_14:
        /*002c*/ 	.word	0x00000000
        /*0030*/ 	.short	0x0001
        /*0032*/ 	.short	0x0008
        /*0034*/ 	.byte	0x00, 0xf4, 0x21, 0x00


	//----- nvinfo : EIATTR_KPARAM_INFO
	.align		4
.L_15:
        /*0038*/ 	.byte	0x04, 0x17
        /*003a*/ 	.short	(.L_17 - .L_16)
.L_16:
        /*003c*/ 	.word	0x00000000
        /*0040*/ 	.short	0x0000
        /*0042*/ 	.short	0x0000
        /*0044*/ 	.byte	0x00, 0xf4, 0x21, 0x00


	//----- nvinfo : EIATTR_SPARSE_MMA_MASK
	.align		4
.L_17:
        /*0048*/ 	.byte	0x03, 0x50
        /*004a*/ 	.short	0x0000


	//----- nvinfo : EIATTR_MAXREG_COUNT
	.align		4
        /*004c*/ 	.byte	0x03, 0x1b
        /*004e*/ 	.short	0x00ff


	//----- nvinfo : EIATTR_EXIT_INSTR_OFFSETS
	.align		4
        /*0050*/ 	.byte	0x04, 0x1c
        /*0052*/ 	.short	(.L_19 - .L_18)


	//   ....[0]....
.L_18:
        /*0054*/ 	.word	0x00000230


	//   ....[1]....
        /*0058*/ 	.word	0x00000250


	//----- nvinfo : EIATTR_REQNTID
	.align		4
.L_19:
        /*005c*/ 	.byte	0x04, 0x10
        /*005e*/ 	.short	(.L_21 - .L_20)
.L_20:
        /*0060*/ 	.word	0x00000080
        /*0064*/ 	.word	0x00000001
        /*0068*/ 	.word	0x00000001


	//----- nvinfo : EIATTR_CBANK_PARAM_SIZE
	.align		4
.L_21:
        /*006c*/ 	.byte	0x03, 0x19
        /*006e*/ 	.short	0x001c


	//----- nvinfo : EIATTR_PARAM_CBANK
	.align		4
        /*0070*/ 	.byte	0x04, 0x0a
        /*0072*/ 	.short	(.L_23 - .L_22)
	.align		4
.L_22:
        /*0074*/ 	.word	index@(.nv.constant0.triton_poi_fused_convolution_relu_threshold_backward_9)
        /*0078*/ 	.short	0x0210
        /*007a*/ 	.short	0x001c


	//----- nvinfo : EIATTR_SW_WAR
	.align		4
.L_23:
        /*007c*/ 	.byte	0x04, 0x36
        /*007e*/ 	.short	(.L_25 - .L_24)
.L_24:
        /*0080*/ 	.word	0x00000008
.L_25:


//--------------------- .nv.callgraph             --------------------------
	.section	.nv.callgraph,"",@"SHT_CUDA_CALLGRAPH"
	.align	4
	.sectionentsize	8
	.align		4
        /*0000*/ 	.word	0x00000000
	.align		4
        /*0004*/ 	.word	0xffffffff
	.align		4
        /*0008*/ 	.word	0x00000000
	.align		4
        /*000c*/ 	.word	0xfffffffe
	.align		4
        /*0010*/ 	.word	0x00000000
	.align		4
        /*0014*/ 	.word	0xfffffffd
	.align		4
        /*0018*/ 	.word	0x00000000
	.align		4
        /*001c*/ 	.word	0xfffffffc


//--------------------- .text.triton_poi_fused_convolution_relu_threshold_backward_9 --------------------------
	.section	.text.triton_poi_fused_convolution_relu_threshold_backward_9,"ax",@progbits
	.align	128
        .global         triton_poi_fused_convolution_relu_threshold_backward_9
        .type           triton_poi_fused_convolution_relu_threshold_backward_9,@function
        .size           triton_poi_fused_convolution_relu_threshold_backward_9,(.L_x_1 - triton_poi_fused_convolution_relu_threshold_backward_9)
        .other          triton_poi_fused_convolution_relu_threshold_backward_9,@"STO_CUDA_ENTRY STV_DEFAULT"
triton_poi_fused_convolution_relu_threshold_backward_9:
.text.triton_poi_fused_convolution_relu_threshold_backward_9:
[----:B------:R-:W0:Y:S02]  /*0000*/  LDC R1, c[0x0][0x28] ;  /* 0x00000a00ff017b82 */ /* 0x000e240000000800 */
[----:B------:R-:W1:Y:S01]  /*0010*/  S2R R0, SR_TID.X ;  /* 0x0000000000007919 */ /* 0x000e620000002100 */
[----:B------:R-:W2:Y:S01]  /*0020*/  LDC.64 R4, c[0x0][0x218] ;  /* 0x00008600ff047b82 */ /* 0x000ea20000000a00 */
[----:B------:R-:W-:Y:S01]  /*0030*/  CS2R R10, SRZ ;  /* 0x00000000000a7805 */ /* 0x000fe2000001ff00 */
[----:B------:R-:W-:Y:S01]  /*0040*/  ULDC.64 UR4, c[0x0][0x208] ;  /* 0x0000820000047ab9 */ /* 0x000fe20000000a00 */
[----:B------:R-:W3:Y:S01]  /*0050*/  S2R R7, SR_CTAID.X ;  /* 0x0000000000077919 */ /* 0x000ee20000002500 */
[----:B------:R-:W-:-:S04]  /*0060*/  ULDC.64 UR6, c[0x0][0x220] ;  /* 0x0000880000067ab9 */ /* 0x000fc80000000a00 */
[----:B------:R-:W4:Y:S01]  /*0070*/  LDC.64 R2, c[0x0][0x210] ;  /* 0x00008400ff027b82 */ /* 0x000f220000000a00 */
[----:B-1----:R-:W-:Y:S01]  /*0080*/  IMAD.SHL.U32 R0, R0, 0x2, RZ ;  /* 0x0000000200007824 */ /* 0x002fe200078e00ff */
[----:B---3--:R-:W-:-:S04]  /*0090*/  SHF.R.S32.HI R6, RZ, 0x17, R7 ;  /* 0x00000017ff067819 */ /* 0x008fc80000011407 */
[----:B------:R-:W-:-:S05]  /*00a0*/  LOP3.LUT R0, R0, 0xfe, RZ, 0xc0, !PT ;  /* 0x000000fe00007812 */ /* 0x000fca00078ec0ff */
[----:B------:R-:W-:Y:S01]  /*00b0*/  IMAD R7, R7, 0x100, R0 ;  /* 0x0000010007077824 */ /* 0x000fe200078e0200 */
[----:B------:R-:W-:-:S03]  /*00c0*/  SGXT R0, R6, 0x1 ;  /* 0x000000010600781a */ /* 0x000fc60000000200 */
[C---:B----4-:R-:W-:Y:S01]  /*00d0*/  IMAD.WIDE R2, R7.reuse, 0x4, R2 ;  /* 0x0000000407027825 */ /* 0x050fe200078e0202 */
[----:B------:R-:W-:Y:S02]  /*00e0*/  LEA.HI R0, R0, R7, RZ, 0x6 ;  /* 0x0000000700007211 */ /* 0x000fe400078f30ff */
[----:B------:R-:W-:Y:S02]  /*00f0*/  ISETP.GE.AND P0, PT, R7, 0xc400, PT ;  /* 0x0000c4000700780c */ /* 0x000fe40003f06270 */
[----:B------:R-:W-:-:S05]  /*0100*/  LOP3.LUT R0, R0, 0xffffffc0, RZ, 0xc0, !PT ;  /* 0xffffffc000007812 */ /* 0x000fca00078ec0ff */
[----:B------:R-:W-:-:S04]  /*0110*/  IMAD.IADD R9, R7, 0x1, -R0 ;  /* 0x0000000107097824 */ /* 0x000fc800078e0a00 */
[----:B--2---:R-:W-:Y:S01]  /*0120*/  IMAD.WIDE R4, R9, 0x4, R4 ;  /* 0x0000000409047825 */ /* 0x004fe200078e0204 */
[----:B------:R-:W-:-:S04]  /*0130*/  CS2R R8, SRZ ;  /* 0x0000000000087805 */ /* 0x000fc8000001ff00 */
[----:B------:R-:W2:Y:S04]  /*0140*/  @!P0 LDG.E.EL.64 R10, desc[UR4][R4.64] ;  /* 0x00000004040a8981 */ /* 0x000ea8000c2e1b00 */
[----:B------:R1:W2:Y:S02]  /*0150*/  @!P0 LDG.E.64 R8, desc[UR4][R2.64] ;  /* 0x0000000402088981 */ /* 0x0002a4000c1e1b00 */
[----:B-1----:R-:W-:-:S04]  /*0160*/  IADD3 R2, P3, R7, UR6, RZ ;  /* 0x0000000607027c10 */ /* 0x002fc8000ff7e0ff */
[----:B------:R-:W-:Y:S02]  /*0170*/  LEA.HI.X.SX32 R3, R7, UR7, 0x1, P3 ;  /* 0x0000000707037c11 */ /* 0x000fe400098f0eff */
[----:B--2---:R-:W-:Y:S01]  /*0180*/  FSETP.GEU.AND P2, PT, R8, -R10, PT ;  /* 0x8000000a0800720b */ /* 0x004fe20003f4e000 */
[----:B------:R-:W-:Y:S01]  /*0190*/  FADD R8, R10, R8 ;  /* 0x000000080a087221 */ /* 0x000fe20000000000 */
[----:B------:R-:W-:Y:S01]  /*01a0*/  FADD R0, R11, R9 ;  /* 0x000000090b007221 */ /* 0x000fe20000000000 */
[----:B------:R-:W-:-:S03]  /*01b0*/  FSETP.GEU.AND P1, PT, R9, -R11, PT ;  /* 0x8000000b0900720b */ /* 0x000fc60003f2e000 */
[----:B------:R-:W-:Y:S02]  /*01c0*/  FSEL R8, R8, RZ, P2 ;  /* 0x000000ff08087208 */ /* 0x000fe40001000000 */
[----:B------:R-:W-:Y:S02]  /*01d0*/  FSEL R0, R0, RZ, P1 ;  /* 0x000000ff00007208 */ /* 0x000fe40000800000 */
[----:B------:R-:W-:Y:S02]  /*01e0*/  FSETP.GTU.AND P2, PT, R8, RZ, PT ;  /* 0x000000ff0800720b */ /* 0x000fe40003f4c000 */
[----:B------:R-:W-:Y:S02]  /*01f0*/  FSETP.GTU.AND P1, PT, R0, RZ, PT ;  /* 0x000000ff0000720b */ /* 0x000fe40003f2c000 */
[----:B------:R-:W-:Y:S02]  /*0200*/  SEL R0, RZ, 0x1, P2 ;  /* 0x00000001ff007807 */ /* 0x000fe40001000000 */
[----:B------:R-:W-:-:S05]  /*0210*/  SEL R5, RZ, 0x100, P1 ;  /* 0x00000100ff057807 */ /* 0x000fca0000800000 */
[----:B------:R-:W-:Y:S01]  /*0220*/  IMAD.IADD R5, R0, 0x1, R5 ;  /* 0x0000000100057824 */ /* 0x000fe200078e0205 */
[----:B------:R-:W-:Y:S06]  /*0230*/  @P0 EXIT ;  /* 0x000000000000094d */ /* 0x000fec0003800000 */
[----:B------:R-:W-:Y:S01]  /*0240*/  STG.E.U16 desc[UR4][R2.64], R5 ;  /* 0x0000000502007986 */ /* 0x000fe2000c101504 */
[----:B------:R-:W-:Y:S05]  /*0250*/  EXIT ;  /* 0x000000000000794d */ /* 0x000fea0003800000 */
.L_x_0:
[----:B------:R-:W-:-:S00]  /*0260*/  BRA `(.L_x_0) ;  /* 0xfffffffc00fc7947 */ /* 0x000fc0000383ffff */
[----:B------:R-:W-:-:S00]  /*0270*/  NOP ;  /* 0x0000000000007918 */ /* 0x000fc00000000000 */
        /* <DEDUP_REMOVED lines=8> */
.L_x_1:


//--------------------- .nv.constant0.triton_poi_fused_convolution_relu_threshold_backward_9 --------------------------
	.section	.nv.constant0.triton_poi_fused_convolution_relu_threshold_backward_9,"a",@progbits
	.sectionflags	@""
	.align	4
.nv.constant0.triton_poi_fused_convolution_relu_threshold_backward_9:
	.zero		556
